//
// Generated by NVIDIA NVVM Compiler
//
// Compiler Build ID: CL-36424714
// Cuda compilation tools, release 13.0, V13.0.88
// Based on NVVM 20.0.0
//

.version 9.0
.target sm_100
.address_size 64

	// .globl	_Z15generateTerrainPfiij
.global .align 4 .b8 __cudart_i2opi_f[24] = {65, 144, 67, 60, 153, 149, 98, 219, 192, 221, 52, 245, 209, 87, 39, 252, 41, 21, 68, 78, 110, 131, 249, 162};

.visible .entry _Z15generateTerrainPfiij(
	.param .u64 .ptr .align 1 _Z15generateTerrainPfiij_param_0,
	.param .u32 _Z15generateTerrainPfiij_param_1,
	.param .u32 _Z15generateTerrainPfiij_param_2,
	.param .u32 _Z15generateTerrainPfiij_param_3
)
{
	.local .align 4 .b8 	__local_depot0[28];
	.reg .b64 	%SP;
	.reg .b64 	%SPL;
	.reg .pred 	%p<20>;
	.reg .b32 	%r<94>;
	.reg .b32 	%f<65>;
	.reg .b64 	%rd<43>;
	.reg .b64 	%fd<5>;

	mov.u64 	%SPL, __local_depot0;
	ld.param.u64 	%rd16, [_Z15generateTerrainPfiij_param_0];
	ld.param.u32 	%r32, [_Z15generateTerrainPfiij_param_1];
	ld.param.u32 	%r35, [_Z15generateTerrainPfiij_param_2];
	ld.param.u32 	%r34, [_Z15generateTerrainPfiij_param_3];
	add.u64 	%rd1, %SPL, 0;
	mov.u32 	%r36, %ctaid.x;
	mov.u32 	%r37, %ntid.x;
	mov.u32 	%r38, %tid.x;
	mad.lo.s32 	%r1, %r36, %r37, %r38;
	mov.u32 	%r39, %ctaid.y;
	mov.u32 	%r40, %ntid.y;
	mov.u32 	%r41, %tid.y;
	mad.lo.s32 	%r42, %r39, %r40, %r41;
	setp.ge.s32 	%p1, %r1, %r32;
	setp.ge.s32 	%p2, %r42, %r35;
	or.pred  	%p3, %p1, %p2;
	@%p3 bra 	$L__BB0_18;
	mad.lo.s32 	%r3, %r32, %r42, %r1;
	cvt.rn.f32.s32 	%f16, %r1;
	cvt.rn.f32.s32 	%f17, %r32;
	div.rn.f32 	%f18, %f16, %f17;
	cvt.rn.f32.u32 	%f19, %r42;
	cvt.rn.f32.u32 	%f20, %r35;
	div.rn.f32 	%f1, %f19, %f20;
	cvt.rn.f32.u32 	%f2, %r34;
	mul.f32 	%f21, %f2, 0f3C23D70A;
	fma.rn.f32 	%f3, %f18, 0f41300000, %f21;
	mul.f32 	%f22, %f3, 0f3F22F983;
	cvt.rni.s32.f32 	%r89, %f22;
	cvt.rn.f32.s32 	%f23, %r89;
	fma.rn.f32 	%f24, %f23, 0fBFC90FDA, %f3;
	fma.rn.f32 	%f25, %f23, 0fB3A22168, %f24;
	fma.rn.f32 	%f63, %f23, 0fA7C234C5, %f25;
	abs.f32 	%f5, %f3;
	setp.ltu.f32 	%p4, %f5, 0f47CE4780;
	@%p4 bra 	$L__BB0_9;
	setp.neu.f32 	%p5, %f5, 0f7F800000;
	@%p5 bra 	$L__BB0_4;
	mov.f32 	%f28, 0f00000000;
	mul.rn.f32 	%f63, %f3, %f28;
	mov.b32 	%r89, 0;
	bra.uni 	$L__BB0_9;
$L__BB0_4:
	mov.b32 	%r5, %f3;
	shl.b32 	%r44, %r5, 8;
	or.b32  	%r6, %r44, -2147483648;
	mov.b64 	%rd39, 0;
	mov.b32 	%r86, 0;
	mov.u64 	%rd37, __cudart_i2opi_f;
	mov.u64 	%rd38, %rd1;
$L__BB0_5:
	.pragma "nounroll";
	ld.global.nc.u32 	%r45, [%rd37];
	mad.wide.u32 	%rd20, %r45, %r6, %rd39;
	shr.u64 	%rd39, %rd20, 32;
	st.local.u32 	[%rd38], %rd20;
	add.s32 	%r86, %r86, 1;
	add.s64 	%rd38, %rd38, 4;
	add.s64 	%rd37, %rd37, 4;
	setp.ne.s32 	%p6, %r86, 6;
	@%p6 bra 	$L__BB0_5;
	shr.u32 	%r46, %r5, 23;
	st.local.u32 	[%rd1+24], %rd39;
	and.b32  	%r9, %r46, 31;
	and.b32  	%r47, %r46, 224;
	add.s32 	%r48, %r47, -128;
	shr.u32 	%r49, %r48, 5;
	mul.wide.u32 	%rd21, %r49, 4;
	sub.s64 	%rd8, %rd1, %rd21;
	ld.local.u32 	%r87, [%rd8+24];
	ld.local.u32 	%r88, [%rd8+20];
	setp.eq.s32 	%p7, %r9, 0;
	@%p7 bra 	$L__BB0_8;
	shf.l.wrap.b32 	%r87, %r88, %r87, %r9;
	ld.local.u32 	%r50, [%rd8+16];
	shf.l.wrap.b32 	%r88, %r50, %r88, %r9;
$L__BB0_8:
	shr.u32 	%r51, %r87, 30;
	shf.l.wrap.b32 	%r52, %r88, %r87, 2;
	shl.b32 	%r53, %r88, 2;
	shr.u32 	%r54, %r52, 31;
	add.s32 	%r55, %r54, %r51;
	neg.s32 	%r56, %r55;
	setp.lt.s32 	%p8, %r5, 0;
	selp.b32 	%r89, %r56, %r55, %p8;
	xor.b32  	%r57, %r52, %r5;
	shr.s32 	%r58, %r52, 31;
	xor.b32  	%r59, %r58, %r52;
	xor.b32  	%r60, %r58, %r53;
	cvt.u64.u32 	%rd22, %r59;
	shl.b64 	%rd23, %rd22, 32;
	cvt.u64.u32 	%rd24, %r60;
	or.b64  	%rd25, %rd23, %rd24;
	cvt.rn.f64.s64 	%fd1, %rd25;
	mul.f64 	%fd2, %fd1, 0d3BF921FB54442D19;
	cvt.rn.f32.f64 	%f26, %fd2;
	neg.f32 	%f27, %f26;
	setp.lt.s32 	%p9, %r57, 0;
	selp.f32 	%f63, %f27, %f26, %p9;
$L__BB0_9:
	mul.rn.f32 	%f29, %f63, %f63;
	and.b32  	%r62, %r89, 1;
	setp.eq.b32 	%p10, %r62, 1;
	selp.f32 	%f30, 0f3F800000, %f63, %p10;
	fma.rn.f32 	%f31, %f29, %f30, 0f00000000;
	fma.rn.f32 	%f32, %f29, 0f37CBAC00, 0fBAB607ED;
	selp.f32 	%f33, %f32, 0fB94D4153, %p10;
	selp.f32 	%f34, 0f3D2AAABB, 0f3C0885E4, %p10;
	fma.rn.f32 	%f35, %f33, %f29, %f34;
	selp.f32 	%f36, 0fBEFFFFFF, 0fBE2AAAA8, %p10;
	fma.rn.f32 	%f37, %f35, %f29, %f36;
	fma.rn.f32 	%f38, %f37, %f31, %f30;
	and.b32  	%r63, %r89, 2;
	setp.eq.s32 	%p11, %r63, 0;
	mov.f32 	%f39, 0f00000000;
	sub.f32 	%f40, %f39, %f38;
	selp.f32 	%f9, %f38, %f40, %p11;
	mul.f32 	%f41, %f2, 0f3CA3D70A;
	fma.rn.f32 	%f10, %f1, 0f41200000, %f41;
	mul.f32 	%f42, %f10, 0f3F22F983;
	cvt.rni.s32.f32 	%r93, %f42;
	cvt.rn.f32.s32 	%f43, %r93;
	fma.rn.f32 	%f44, %f43, 0fBFC90FDA, %f10;
	fma.rn.f32 	%f45, %f43, 0fB3A22168, %f44;
	fma.rn.f32 	%f64, %f43, 0fA7C234C5, %f45;
	abs.f32 	%f12, %f10;
	setp.ltu.f32 	%p12, %f12, 0f47CE4780;
	@%p12 bra 	$L__BB0_17;
	setp.neu.f32 	%p13, %f12, 0f7F800000;
	@%p13 bra 	$L__BB0_12;
	mov.f32 	%f48, 0f00000000;
	mul.rn.f32 	%f64, %f10, %f48;
	mov.b32 	%r93, 0;
	bra.uni 	$L__BB0_17;
$L__BB0_12:
	mov.b32 	%r19, %f10;
	shl.b32 	%r65, %r19, 8;
	or.b32  	%r20, %r65, -2147483648;
	mov.b64 	%rd42, 0;
	mov.b32 	%r90, 0;
	mov.u64 	%rd40, __cudart_i2opi_f;
	mov.u64 	%rd41, %rd1;
$L__BB0_13:
	.pragma "nounroll";
	ld.global.nc.u32 	%r66, [%rd40];
	mad.wide.u32 	%rd28, %r66, %r20, %rd42;
	shr.u64 	%rd42, %rd28, 32;
	st.local.u32 	[%rd41], %rd28;
	add.s32 	%r90, %r90, 1;
	add.s64 	%rd41, %rd41, 4;
	add.s64 	%rd40, %rd40, 4;
	setp.ne.s32 	%p14, %r90, 6;
	@%p14 bra 	$L__BB0_13;
	shr.u32 	%r67, %r19, 23;
	st.local.u32 	[%rd1+24], %rd42;
	and.b32  	%r23, %r67, 31;
	and.b32  	%r68, %r67, 224;
	add.s32 	%r69, %r68, -128;
	shr.u32 	%r70, %r69, 5;
	mul.wide.u32 	%rd29, %r70, 4;
	sub.s64 	%rd15, %rd1, %rd29;
	ld.local.u32 	%r91, [%rd15+24];
	ld.local.u32 	%r92, [%rd15+20];
	setp.eq.s32 	%p15, %r23, 0;
	@%p15 bra 	$L__BB0_16;
	shf.l.wrap.b32 	%r91, %r92, %r91, %r23;
	ld.local.u32 	%r71, [%rd15+16];
	shf.l.wrap.b32 	%r92, %r71, %r92, %r23;
$L__BB0_16:
	shr.u32 	%r72, %r91, 30;
	shf.l.wrap.b32 	%r73, %r92, %r91, 2;
	shl.b32 	%r74, %r92, 2;
	shr.u32 	%r75, %r73, 31;
	add.s32 	%r76, %r75, %r72;
	neg.s32 	%r77, %r76;
	setp.lt.s32 	%p16, %r19, 0;
	selp.b32 	%r93, %r77, %r76, %p16;
	xor.b32  	%r78, %r73, %r19;
	shr.s32 	%r79, %r73, 31;
	xor.b32  	%r80, %r79, %r73;
	xor.b32  	%r81, %r79, %r74;
	cvt.u64.u32 	%rd30, %r80;
	shl.b64 	%rd31, %rd30, 32;
	cvt.u64.u32 	%rd32, %r81;
	or.b64  	%rd33, %rd31, %rd32;
	cvt.rn.f64.s64 	%fd3, %rd33;
	mul.f64 	%fd4, %fd3, 0d3BF921FB54442D19;
	cvt.rn.f32.f64 	%f46, %fd4;
	neg.f32 	%f47, %f46;
	setp.lt.s32 	%p17, %r78, 0;
	selp.f32 	%f64, %f47, %f46, %p17;
$L__BB0_17:
	add.s32 	%r83, %r93, 1;
	mul.rn.f32 	%f49, %f64, %f64;
	and.b32  	%r84, %r93, 1;
	setp.eq.b32 	%p18, %r84, 1;
	selp.f32 	%f50, %f64, 0f3F800000, %p18;
	fma.rn.f32 	%f51, %f49, %f50, 0f00000000;
	fma.rn.f32 	%f52, %f49, 0f37CBAC00, 0fBAB607ED;
	selp.f32 	%f53, 0fB94D4153, %f52, %p18;
	selp.f32 	%f54, 0f3C0885E4, 0f3D2AAABB, %p18;
	fma.rn.f32 	%f55, %f53, %f49, %f54;
	selp.f32 	%f56, 0fBE2AAAA8, 0fBEFFFFFF, %p18;
	fma.rn.f32 	%f57, %f55, %f49, %f56;
	fma.rn.f32 	%f58, %f57, %f51, %f50;
	and.b32  	%r85, %r83, 2;
	setp.eq.s32 	%p19, %r85, 0;
	mov.f32 	%f59, 0f00000000;
	sub.f32 	%f60, %f59, %f58;
	selp.f32 	%f61, %f58, %f60, %p19;
	mul.f32 	%f62, %f9, %f61;
	cvta.to.global.u64 	%rd34, %rd16;
	mul.wide.u32 	%rd35, %r3, 4;
	add.s64 	%rd36, %rd34, %rd35;
	st.global.f32 	[%rd36], %f62;
$L__BB0_18:
	ret;

}


// ===== COMPILED SASS (sm_100) =====

	.target	sm_100

	.elftype	@"ET_EXEC"


//--------------------- .note.nv.tkinfo           --------------------------
	.section	.note.nv.tkinfo,"",@"SHT_NOTE"
	.sectionflags	@"SHF_NOTE_NV_TKINFO"
	.tkinfo
        /*0018*/ 	.word	0x00000002
        /*0030*/ 	.string	""
        /*0030*/ 	.string	"ptxas"
        /*0030*/ 	.string	"Cuda compilation tools, release 13.0, V13.0.88"
        /*0030*/ 	.string	"Build cuda_13.0.r13.0/compiler.36424714_0"
        /*0030*/ 	.string	"-arch sm_100 -m 64 "



//--------------------- .note.nv.cuinfo           --------------------------
	.section	.note.nv.cuinfo,"",@"SHT_NOTE"
	.sectionflags	@"SHF_NOTE_NV_CUINFO"
        /*0018*/ 	.short	0x0002
        /*001a*/ 	.short	0x0064
        /*001c*/ 	.short	0x0082
	.zero		2


//--------------------- .nv.info                  --------------------------
	.section	.nv.info,"",@"SHT_CUDA_INFO"
	.align	4


	//----- nvinfo : EIATTR_REGCOUNT
	.align		4
        /*0000*/ 	.byte	0x04, 0x2f
        /*0002*/ 	.short	(.L_2 - .L_1)
	.align		4
.L_1:
        /*0004*/ 	.word	index@(_Z15generateTerrainPfiij)
        /*0008*/ 	.word	0x00000012


	//----- nvinfo : EIATTR_FRAME_SIZE
	.align		4
.L_2:
        /*000c*/ 	.byte	0x04, 0x11
        /*000e*/ 	.short	(.L_4 - .L_3)
	.align		4
.L_3:
        /*0010*/ 	.word	index@($__internal_0_$__cuda_sm3x_div_rn_noftz_f32_slowpath)
        /*0014*/ 	.word	0x00000020


	//----- nvinfo : EIATTR_FRAME_SIZE
	.align		4
.L_4:
        /*0018*/ 	.byte	0x04, 0x11
        /*001a*/ 	.short	(.L_6 - .L_5)
	.align		4
.L_5:
        /*001c*/ 	.word	index@(_Z15generateTerrainPfiij)
        /*0020*/ 	.word	0x00000020


	//----- nvinfo : EIATTR_MIN_STACK_SIZE
	.align		4
.L_6:
        /*0024*/ 	.byte	0x04, 0x12
        /*0026*/ 	.short	(.L_8 - .L_7)
	.align		4
.L_7:
        /*0028*/ 	.word	index@(_Z15generateTerrainPfiij)
        /*002c*/ 	.word	0x00000020
.L_8:


//--------------------- .nv.compat                --------------------------
	.section	.nv.compat,"",@"SHT_CUDA_COMPAT_INFO"
	.align	4
        /*0000*/ 	.byte	0x02, 0x09, 0x00, 0x00, 0x02, 0x02, 0x01, 0x00, 0x02, 0x05, 0x05, 0x00, 0x03, 0x07, 0x01, 0x01
        /*0010*/ 	.byte	0x02, 0x03, 0x00, 0x00, 0x02, 0x06, 0x01, 0x00, 0x04, 0x0b, 0x08, 0x00, 0x01, 0x00, 0x00, 0x00
        /*0020*/ 	.byte	0x00, 0x00, 0x00, 0x00


//--------------------- .nv.info._Z15generateTerrainPfiij --------------------------
	.section	.nv.info._Z15generateTerrainPfiij,"",@"SHT_CUDA_INFO"
	.sectionflags	@""
	.align	4


	//----- nvinfo : EIATTR_CUDA_API_VERSION
	.align		4
        /*0000*/ 	.byte	0x04, 0x37
        /*0002*/ 	.short	(.L_10 - .L_9)
.L_9:
        /*0004*/ 	.word	0x00000082


	//----- nvinfo : EIATTR_KPARAM_INFO
	.align		4
.L_10:
        /*0008*/ 	.byte	0x04, 0x17
        /*000a*/ 	.short	(.L_12 - .L_11)
.L_11:
        /*000c*/ 	.word	0x00000000
        /*0010*/ 	.short	0x0003
        /*0012*/ 	.short	0x0010
        /*0014*/ 	.byte	0x00, 0xf0, 0x11, 0x00


	//----- nvinfo : EIATTR_KPARAM_INFO
	.align		4
.L_12:
        /*0018*/ 	.byte	0x04, 0x17
        /*001a*/ 	.short	(.L_14 - .L_13)
.L_13:
        /*001c*/ 	.word	0x00000000
        /*0020*/ 	.short	0x0002
        /*0022*/ 	.short	0x000c
        /*0024*/ 	.byte	0x00, 0xf0, 0x11, 0x00


	//----- nvinfo : EIATTR_KPARAM_INFO
	.align		4
.L_14:
        /*0028*/ 	.byte	0x04, 0x17
        /*002a*/ 	.short	(.L_16 - .L_15)
.L_15:
        /*002c*/ 	.word	0x00000000
        /*0030*/ 	.short	0x0001
        /*0032*/ 	.short	0x0008
        /*0034*/ 	.byte	0x00, 0xf0, 0x11, 0x00


	//----- nvinfo : EIATTR_KPARAM_INFO
	.align		4
.L_16:
        /*0038*/ 	.byte	0x04, 0x17
        /*003a*/ 	.short	(.L_18 - .L_17)
.L_17:
        /*003c*/ 	.word	0x00000000
        /*0040*/ 	.short	0x0000
        /*0042*/ 	.short	0x0000
        /*0044*/ 	.byte	0x00, 0xf5, 0x21, 0x00


	//----- nvinfo : EIATTR_SPARSE_MMA_MASK
	.align		4
.L_18:
        /*0048*/ 	.byte	0x03, 0x50
        /*004a*/ 	.short	0x0000


	//----- nvinfo : EIATTR_MAXREG_COUNT
	.align		4
        /*004c*/ 	.byte	0x03, 0x1b
        /*004e*/ 	.short	0x00ff


	//----- nvinfo : EIATTR_MERCURY_ISA_VERSION
	.align		4
        /*0050*/ 	.byte	0x03, 0x5f
        /*0052*/ 	.short	0x0101


	//----- nvinfo : EIATTR_VRC_CTA_INIT_COUNT
	.align		4
        /*0054*/ 	.byte	0x02, 0x4a
	.zero		1
	.zero		1


	//----- nvinfo : EIATTR_EXIT_INSTR_OFFSETS
	.align		4
        /*0058*/ 	.byte	0x04, 0x1c
        /*005a*/ 	.short	(.L_20 - .L_19)


	//   ....[0]....
.L_19:
        /*005c*/ 	.word	0x000000d0


	//   ....[1]....
        /*0060*/ 	.word	0x00000dd0


	//----- nvinfo : EIATTR_CRS_STACK_SIZE
	.align		4
.L_20:
        /*0064*/ 	.byte	0x04, 0x1e
        /*0066*/ 	.short	(.L_22 - .L_21)
.L_21:
        /*0068*/ 	.word	0x00000000


	//----- nvinfo : EIATTR_CBANK_PARAM_SIZE
	.align		4
.L_22:
        /*006c*/ 	.byte	0x03, 0x19
        /*006e*/ 	.short	0x0014


	//----- nvinfo : EIATTR_PARAM_CBANK
	.align		4
        /*0070*/ 	.byte	0x04, 0x0a
        /*0072*/ 	.short	(.L_24 - .L_23)
	.align		4
.L_23:
        /*0074*/ 	.word	index@(.nv.constant0._Z15generateTerrainPfiij)
        /*0078*/ 	.short	0x0380
        /*007a*/ 	.short	0x0014


	//----- nvinfo : EIATTR_SW_WAR
	.align		4
.L_24:
        /*007c*/ 	.byte	0x04, 0x36
        /*007e*/ 	.short	(.L_26 - .L_25)
.L_25:
        /*0080*/ 	.word	0x00000008
.L_26:


//--------------------- .nv.callgraph             --------------------------
	.section	.nv.callgraph,"",@"SHT_CUDA_CALLGRAPH"
	.align	4
	.sectionentsize	8
	.align		4
        /*0000*/ 	.word	0x00000000
	.align		4
        /*0004*/ 	.word	0xffffffff
	.align		4
        /*0008*/ 	.word	0x00000000
	.align		4
        /*000c*/ 	.word	0xfffffffe
	.align		4
        /*0010*/ 	.word	0x00000000
	.align		4
        /*0014*/ 	.word	0xfffffffd
	.align		4
        /*0018*/ 	.word	0x00000000
	.align		4
        /*001c*/ 	.word	0xfffffffc


//--------------------- .nv.constant4             --------------------------
	.section	.nv.constant4,"a",@progbits
	.align	8
	.align		8
.nv.constant4:
        /*0000*/ 	.dword	__cudart_i2opi_f


//--------------------- .text._Z15generateTerrainPfiij --------------------------
	.section	.text._Z15generateTerrainPfiij,"ax",@progbits
	.align	128
        .global         _Z15generateTerrainPfiij
        .type           _Z15generateTerrainPfiij,@function
        .size           _Z15generateTerrainPfiij,(.L_x_22 - _Z15generateTerrainPfiij)
        .other          _Z15generateTerrainPfiij,@"STO_CUDA_ENTRY STV_DEFAULT"
_Z15generateTerrainPfiij:
.text._Z15generateTerrainPfiij:
[----:B------:R-:W0:Y:S01]  /*0000*/  LDC R1, c[0x0][0x37c] ;  /* 0x0000df00ff017b82 */ /* 0x000e220000000800 */
[----:B------:R-:W1:Y:S07]  /*0010*/  S2R R3, SR_TID.Y ;  /* 0x0000000000037919 */ /* 0x000e6e0000002200 */
[----:B------:R-:W2:Y:S01]  /*0020*/  LDC R5, c[0x0][0x360] ;  /* 0x0000d800ff057b82 */ /* 0x000ea20000000800 */
[----:B------:R-:W3:Y:S01]  /*0030*/  LDCU.64 UR6, c[0x0][0x388] ;  /* 0x00007100ff0677ac */ /* 0x000ee20008000a00 */
[----:B0-----:R-:W-:Y:S01]  /*0040*/  VIADD R1, R1, 0xffffffe0 ;  /* 0xffffffe001017836 */ /* 0x001fe20000000000 */
[----:B------:R-:W2:Y:S05]  /*0050*/  S2R R0, SR_TID.X ;  /* 0x0000000000007919 */ /* 0x000eaa0000002100 */
[----:B------:R-:W1:Y:S08]  /*0060*/  S2UR UR5, SR_CTAID.Y ;  /* 0x00000000000579c3 */ /* 0x000e700000002600 */
[----:B------:R-:W1:Y:S08]  /*0070*/  LDC R2, c[0x0][0x364] ;  /* 0x0000d900ff027b82 */ /* 0x000e700000000800 */
[----:B------:R-:W2:Y:S01]  /*0080*/  S2UR UR4, SR_CTAID.X ;  /* 0x00000000000479c3 */ /* 0x000ea20000002500 */
[----:B-1----:R-:W-:-:S05]  /*0090*/  IMAD R2, R2, UR5, R3 ;  /* 0x0000000502027c24 */ /* 0x002fca000f8e0203 */
[----:B---3--:R-:W-:Y:S01]  /*00a0*/  ISETP.GE.AND P0, PT, R2, UR7, PT ;  /* 0x0000000702007c0c */ /* 0x008fe2000bf06270 */
[----:B--2---:R-:W-:-:S05]  /*00b0*/  IMAD R5, R5, UR4, R0 ;  /* 0x0000000405057c24 */ /* 0x004fca000f8e0200 */
[----:B------:R-:W-:-:S13]  /*00c0*/  ISETP.GE.OR P0, PT, R5, UR6, P0 ;  /* 0x0000000605007c0c */ /* 0x000fda0008706670 */
[----:B------:R-:W-:Y:S05]  /*00d0*/  @P0 EXIT ;  /* 0x000000000000094d */ /* 0x000fea0003800000 */
[----:B------:R-:W-:Y:S01]  /*00e0*/  I2FP.F32.S32 R3, UR6 ;  /* 0x0000000600037c45 */ /* 0x000fe20008201400 */
[----:B------:R-:W-:Y:S01]  /*00f0*/  BSSY.RECONVERGENT B0, `(.L_x_0) ;  /* 0x000000e000007945 */ /* 0x000fe20003800200 */
[----:B------:R-:W-:Y:S01]  /*0100*/  I2FP.F32.S32 R0, R5 ;  /* 0x0000000500007245 */ /* 0x000fe20000201400 */
[----:B------:R-:W-:Y:S01]  /*0110*/  IMAD R5, R2, UR6, R5 ;  /* 0x0000000602057c24 */ /* 0x000fe2000f8e0205 */
[----:B------:R-:W0:Y:S08]  /*0120*/  MUFU.RCP R4, R3 ;  /* 0x0000000300047308 */ /* 0x000e300000001000 */
[----:B------:R-:W1:Y:S01]  /*0130*/  FCHK P0, R0, R3 ;  /* 0x0000000300007302 */ /* 0x000e620000000000 */
[----:B0-----:R-:W-:-:S04]  /*0140*/  FFMA R7, -R3, R4, 1 ;  /* 0x3f80000003077423 */ /* 0x001fc80000000104 */
[----:B------:R-:W-:-:S04]  /*0150*/  FFMA R7, R4, R7, R4 ;  /* 0x0000000704077223 */ /* 0x000fc80000000004 */
[----:B------:R-:W-:-:S04]  /*0160*/  FFMA R4, R0, R7, RZ ;  /* 0x0000000700047223 */ /* 0x000fc800000000ff */
[----:B------:R-:W-:-:S04]  /*0170*/  FFMA R11, -R3, R4, R0 ;  /* 0x00000004030b7223 */ /* 0x000fc80000000100 */
[----:B------:R-:W-:Y:S01]  /*0180*/  FFMA R11, R7, R11, R4 ;  /* 0x0000000b070b7223 */ /* 0x000fe20000000004 */
[----:B-1----:R-:W-:Y:S06]  /*0190*/  @!P0 BRA `(.L_x_1) ;  /* 0x00000000000c8947 */ /* 0x002fec0003800000 */
[----:B------:R-:W-:-:S07]  /*01a0*/  MOV R4, 0x1c0 ;  /* 0x000001c000047802 */ /* 0x000fce0000000f00 */
[----:B------:R-:W-:Y:S05]  /*01b0*/  CALL.REL.NOINC `($__internal_0_$__cuda_sm3x_div_rn_noftz_f32_slowpath) ;  /* 0x0000000c00087944 */ /* 0x000fea0003c00000 */
[----:B------:R-:W-:-:S07]  /*01c0*/  IMAD.MOV.U32 R11, RZ, RZ, R0 ;  /* 0x000000ffff0b7224 */ /* 0x000fce00078e0000 */
.L_x_1:
[----:B------:R-:W-:Y:S05]  /*01d0*/  BSYNC.RECONVERGENT B0 ;  /* 0x0000000000007941 */ /* 0x000fea0003800200 */
.L_x_0:
[----:B------:R-:W0:Y:S01]  /*01e0*/  LDCU UR4, c[0x0][0x38c] ;  /* 0x00007180ff0477ac */ /* 0x000e220008000800 */
[----:B------:R-:W-:Y:S01]  /*01f0*/  I2FP.F32.U32 R0, R2 ;  /* 0x0000000200007245 */ /* 0x000fe20000201000 */
[----:B------:R-:W-:Y:S01]  /*0200*/  BSSY.RECONVERGENT B0, `(.L_x_2) ;  /* 0x000000d000007945 */ /* 0x000fe20003800200 */
[----:B0-----:R-:W-:-:S04]  /*0210*/  I2FP.F32.U32 R3, UR4 ;  /* 0x0000000400037c45 */ /* 0x001fc80008201000 */
        /* <DEDUP_REMOVED lines=11> */
.L_x_3:
[----:B------:R-:W-:Y:S05]  /*02d0*/  BSYNC.RECONVERGENT B0 ;  /* 0x0000000000007941 */ /* 0x000fea0003800200 */
.L_x_2:
[----:B------:R-:W0:Y:S01]  /*02e0*/  LDCU UR4, c[0x0][0x390] ;  /* 0x00007200ff0477ac */ /* 0x000e220008000800 */
[----:B------:R-:W-:Y:S01]  /*02f0*/  BSSY.RECONVERGENT B0, `(.L_x_4) ;  /* 0x0000044000007945 */ /* 0x000fe20003800200 */
[----:B------:R-:W1:Y:S01]  /*0300*/  LDCU.64 UR6, c[0x0][0x358] ;  /* 0x00006b00ff0677ac */ /* 0x000e620008000a00 */
[----:B0-----:R-:W-:-:S05]  /*0310*/  I2FP.F32.U32 R10, UR4 ;  /* 0x00000004000a7c45 */ /* 0x001fca0008201000 */
[----:B------:R-:W-:-:S04]  /*0320*/  FMUL R0, R10, 0.0099999997764825820923 ;  /* 0x3c23d70a0a007820 */ /* 0x000fc80000400000 */
[----:B------:R-:W-:-:S04]  /*0330*/  FFMA R11, R11, 11, R0 ;  /* 0x413000000b0b7823 */ /* 0x000fc80000000000 */
[C---:B------:R-:W-:Y:S01]  /*0340*/  FMUL R0, R11.reuse, 0.63661974668502807617 ;  /* 0x3f22f9830b007820 */ /* 0x040fe20000400000 */
[----:B------:R-:W-:-:S05]  /*0350*/  FSETP.GE.AND P0, PT, |R11|, 105615, PT ;  /* 0x47ce47800b00780b */ /* 0x000fca0003f06200 */
[----:B------:R-:W0:Y:S02]  /*0360*/  F2I.NTZ R0, R0 ;  /* 0x0000000000007305 */ /* 0x000e240000203100 */
[----:B0-----:R-:W-:-:S05]  /*0370*/  I2FP.F32.S32 R2, R0 ;  /* 0x0000000000027245 */ /* 0x001fca0000201400 */
[----:B------:R-:W-:-:S04]  /*0380*/  FFMA R3, R2, -1.5707962512969970703, R11 ;  /* 0xbfc90fda02037823 */ /* 0x000fc8000000000b */
[----:B------:R-:W-:-:S04]  /*0390*/  FFMA R3, R2, -7.5497894158615963534e-08, R3 ;  /* 0xb3a2216802037823 */ /* 0x000fc80000000003 */
[----:B------:R-:W-:Y:S01]  /*03a0*/  FFMA R3, R2, -5.3903029534742383927e-15, R3 ;  /* 0xa7c234c502037823 */ /* 0x000fe20000000003 */
[----:B-1----:R-:W-:Y:S06]  /*03b0*/  @!P0 BRA `(.L_x_5) ;  /* 0x0000000000dc8947 */ /* 0x002fec0003800000 */
[----:B------:R-:W-:-:S13]  /*03c0*/  FSETP.NEU.AND P0, PT, |R11|, +INF , PT ;  /* 0x7f8000000b00780b */ /* 0x000fda0003f0d200 */
[----:B------:R-:W-:Y:S01]  /*03d0*/  @!P0 FMUL R3, RZ, R11 ;  /* 0x0000000bff038220 */ /* 0x000fe20000400000 */
[----:B------:R-:W-:Y:S01]  /*03e0*/  @!P0 IMAD.MOV.U32 R0, RZ, RZ, RZ ;  /* 0x000000ffff008224 */ /* 0x000fe200078e00ff */
[----:B------:R-:W-:Y:S06]  /*03f0*/  @!P0 BRA `(.L_x_5) ;  /* 0x0000000000cc8947 */ /* 0x000fec0003800000 */
[----:B------:R-:W-:Y:S01]  /*0400*/  IMAD.SHL.U32 R2, R11, 0x100, RZ ;  /* 0x000001000b027824 */ /* 0x000fe200078e00ff */
[----:B------:R-:W0:Y:S01]  /*0410*/  LDCU.64 UR8, c[0x4][URZ] ;  /* 0x01000000ff0877ac */ /* 0x000e220008000a00 */
[----:B------:R-:W-:Y:S02]  /*0420*/  IMAD.MOV.U32 R6, RZ, RZ, RZ ;  /* 0x000000ffff067224 */ /* 0x000fe400078e00ff */
[----:B------:R-:W-:Y:S01]  /*0430*/  IMAD.MOV.U32 R0, RZ, RZ, R1 ;  /* 0x000000ffff007224 */ /* 0x000fe200078e0001 */
[----:B------:R-:W-:Y:S01]  /*0440*/  LOP3.LUT R15, R2, 0x80000000, RZ, 0xfc, !PT ;  /* 0x80000000020f7812 */ /* 0x000fe200078efcff */
[----:B------:R-:W-:Y:S01]  /*0450*/  UMOV UR5, URZ ;  /* 0x000000ff00057c82 */ /* 0x000fe20008000000 */
[----:B------:R-:W-:-:S05]  /*0460*/  UMOV UR4, URZ ;  /* 0x000000ff00047c82 */ /* 0x000fca0008000000 */
.L_x_6:
[----:B0-----:R-:W-:Y:S02]  /*0470*/  IMAD.U32 R8, RZ, RZ, UR8 ;  /* 0x00000008ff087e24 */ /* 0x001fe4000f8e00ff */
[----:B------:R-:W-:-:S05]  /*0480*/  IMAD.U32 R9, RZ, RZ, UR9 ;  /* 0x00000009ff097e24 */ /* 0x000fca000f8e00ff */
[----:B------:R-:W2:Y:S01]  /*0490*/  LDG.E.CONSTANT R2, desc[UR6][R8.64] ;  /* 0x0000000608027981 */ /* 0x000ea2000c1e9900 */
[----:B------:R-:W-:Y:S02]  /*04a0*/  UIADD3 UR8, UP0, UPT, UR8, 0x4, URZ ;  /* 0x0000000408087890 */ /* 0x000fe4000ff1e0ff */
[----:B------:R-:W-:Y:S02]  /*04b0*/  UIADD3 UR4, UPT, UPT, UR4, 0x1, URZ ;  /* 0x0000000104047890 */ /* 0x000fe4000fffe0ff */
[----:B------:R-:W-:Y:S02]  /*04c0*/  UIADD3.X UR9, UPT, UPT, URZ, UR9, URZ, UP0, !UPT ;  /* 0x00000009ff097290 */ /* 0x000fe400087fe4ff */
[----:B------:R-:W-:Y:S01]  /*04d0*/  UISETP.NE.AND UP0, UPT, UR4, 0x6, UPT ;  /* 0x000000060400788c */ /* 0x000fe2000bf05270 */
[----:B--2---:R-:W-:-:S03]  /*04e0*/  IMAD.WIDE.U32 R2, R2, R15, RZ ;  /* 0x0000000f02027225 */ /* 0x004fc600078e00ff */
[----:B------:R-:W-:-:S04]  /*04f0*/  IADD3 R13, P0, PT, R2, R6, RZ ;  /* 0x00000006020d7210 */ /* 0x000fc80007f1e0ff */
[----:B------:R-:W-:Y:S01]  /*0500*/  IADD3.X R6, PT, PT, R3, UR5, RZ, P0, !PT ;  /* 0x0000000503067c10 */ /* 0x000fe200087fe4ff */
[----:B------:R0:W-:Y:S02]  /*0510*/  STL [R0], R13 ;  /* 0x0000000d00007387 */ /* 0x0001e40000100800 */
[----:B0-----:R-:W-:Y:S01]  /*0520*/  VIADD R0, R0, 0x4 ;  /* 0x0000000400007836 */ /* 0x001fe20000000000 */
[----:B------:R-:W-:Y:S06]  /*0530*/  BRA.U UP0, `(.L_x_6) ;  /* 0xfffffffd00cc7547 */ /* 0x000fec000b83ffff */
[----:B------:R-:W-:Y:S01]  /*0540*/  SHF.R.U32.HI R4, RZ, 0x17, R11 ;  /* 0x00000017ff047819 */ /* 0x000fe2000001160b */
[----:B------:R0:W-:Y:S03]  /*0550*/  STL [R1+0x18], R6 ;  /* 0x0000180601007387 */ /* 0x0001e60000100800 */
[C---:B------:R-:W-:Y:S02]  /*0560*/  LOP3.LUT R0, R4.reuse, 0xe0, RZ, 0xc0, !PT ;  /* 0x000000e004007812 */ /* 0x040fe400078ec0ff */
[----:B------:R-:W-:-:S03]  /*0570*/  LOP3.LUT P0, RZ, R4, 0x1f, RZ, 0xc0, !PT ;  /* 0x0000001f04ff7812 */ /* 0x000fc6000780c0ff */
[----:B------:R-:W-:-:S05]  /*0580*/  VIADD R0, R0, 0xffffff80 ;  /* 0xffffff8000007836 */ /* 0x000fca0000000000 */
[----:B------:R-:W-:-:S05]  /*0590*/  SHF.R.U32.HI R0, RZ, 0x5, R0 ;  /* 0x00000005ff007819 */ /* 0x000fca0000011600 */
[----:B------:R-:W-:-:S05]  /*05a0*/  IMAD R12, R0, -0x4, R1 ;  /* 0xfffffffc000c7824 */ /* 0x000fca00078e0201 */
[----:B------:R-:W2:Y:S04]  /*05b0*/  LDL R0, [R12+0x18] ;  /* 0x000018000c007983 */ /* 0x000ea80000100800 */
[----:B------:R-:W2:Y:S04]  /*05c0*/  LDL R3, [R12+0x14] ;  /* 0x000014000c037983 */ /* 0x000ea80000100800 */
[----:B------:R-:W3:Y:S01]  /*05d0*/  @P0 LDL R2, [R12+0x10] ;  /* 0x000010000c020983 */ /* 0x000ee20000100800 */
[----:B------:R-:W-:Y:S01]  /*05e0*/  LOP3.LUT R4, R4, 0x1f, RZ, 0xc0, !PT ;  /* 0x0000001f04047812 */ /* 0x000fe200078ec0ff */
[----:B------:R-:W-:Y:S01]  /*05f0*/  UMOV UR4, 0x54442d19 ;  /* 0x54442d1900047882 */ /* 0x000fe20000000000 */
[----:B------:R-:W-:-:S02]  /*0600*/  UMOV UR5, 0x3bf921fb ;  /* 0x3bf921fb00057882 */ /* 0x000fc40000000000 */
[-C--:B--2---:R-:W-:Y:S02]  /*0610*/  @P0 SHF.L.W.U32.HI R0, R3, R4.reuse, R0 ;  /* 0x0000000403000219 */ /* 0x084fe40000010e00 */
[----:B---3--:R-:W-:Y:S02]  /*0620*/  @P0 SHF.L.W.U32.HI R3, R2, R4, R3 ;  /* 0x0000000402030219 */ /* 0x008fe40000010e03 */
[----:B------:R-:W-:Y:S02]  /*0630*/  ISETP.GE.AND P0, PT, R11, RZ, PT ;  /* 0x000000ff0b00720c */ /* 0x000fe40003f06270 */
[C---:B------:R-:W-:Y:S01]  /*0640*/  SHF.L.W.U32.HI R2, R3.reuse, 0x2, R0 ;  /* 0x0000000203027819 */ /* 0x040fe20000010e00 */
[----:B------:R-:W-:-:S03]  /*0650*/  IMAD.SHL.U32 R3, R3, 0x4, RZ ;  /* 0x0000000403037824 */ /* 0x000fc600078e00ff */
[----:B------:R-:W-:Y:S02]  /*0660*/  SHF.R.S32.HI R4, RZ, 0x1f, R2 ;  /* 0x0000001fff047819 */ /* 0x000fe40000011402 */
[----:B------:R-:W-:Y:S02]  /*0670*/  LOP3.LUT R11, R2, R11, RZ, 0x3c, !PT ;  /* 0x0000000b020b7212 */ /* 0x000fe400078e3cff */
[C---:B------:R-:W-:Y:S02]  /*0680*/  LOP3.LUT R8, R4.reuse, R3, RZ, 0x3c, !PT ;  /* 0x0000000304087212 */ /* 0x040fe400078e3cff */
[----:B------:R-:W-:Y:S02]  /*0690*/  LOP3.LUT R9, R4, R2, RZ, 0x3c, !PT ;  /* 0x0000000204097212 */ /* 0x000fe400078e3cff */
[----:B------:R-:W-:Y:S02]  /*06a0*/  SHF.R.U32.HI R3, RZ, 0x1e, R0 ;  /* 0x0000001eff037819 */ /* 0x000fe40000011600 */
[----:B------:R-:W-:-:S02]  /*06b0*/  ISETP.GE.AND P1, PT, R11, RZ, PT ;  /* 0x000000ff0b00720c */ /* 0x000fc40003f26270 */
[----:B------:R-:W1:Y:S01]  /*06c0*/  I2F.F64.S64 R8, R8 ;  /* 0x0000000800087312 */ /* 0x000e620000301c00 */
[----:B------:R-:W-:-:S05]  /*06d0*/  LEA.HI R0, R2, R3, RZ, 0x1 ;  /* 0x0000000302007211 */ /* 0x000fca00078f08ff */
[----:B------:R-:W-:-:S04]  /*06e0*/  IMAD.MOV R2, RZ, RZ, -R0 ;  /* 0x000000ffff027224 */ /* 0x000fc800078e0a00 */
[----:B------:R-:W-:Y:S01]  /*06f0*/  @!P0 IMAD.MOV.U32 R0, RZ, RZ, R2 ;  /* 0x000000ffff008224 */ /* 0x000fe200078e0002 */
[----:B-1----:R-:W-:-:S10]  /*0700*/  DMUL R12, R8, UR4 ;  /* 0x00000004080c7c28 */ /* 0x002fd40008000000 */
[----:B------:R-:W1:Y:S02]  /*0710*/  F2F.F32.F64 R12, R12 ;  /* 0x0000000c000c7310 */ /* 0x000e640000301000 */
[----:B01----:R-:W-:-:S07]  /*0720*/  FSEL R3, -R12, R12, !P1 ;  /* 0x0000000c0c037208 */ /* 0x003fce0004800100 */
.L_x_5:
[----:B------:R-:W-:Y:S05]  /*0730*/  BSYNC.RECONVERGENT B0 ;  /* 0x0000000000007941 */ /* 0x000fea0003800200 */
.L_x_4:
[----:B------:R-:W-:Y:S01]  /*0740*/  FMUL R10, R10, 0.019999999552965164185 ;  /* 0x3ca3d70a0a0a7820 */ /* 0x000fe20000400000 */
[C---:B------:R-:W-:Y:S01]  /*0750*/  LOP3.LUT R6, R0.reuse, 0x1, RZ, 0xc0, !PT ;  /* 0x0000000100067812 */ /* 0x040fe200078ec0ff */
[----:B------:R-:W-:Y:S01]  /*0760*/  IMAD.MOV.U32 R8, RZ, RZ, 0x3effffff ;  /* 0x3effffffff087424 */ /* 0x000fe200078e00ff */
[----:B------:R-:W-:Y:S01]  /*0770*/  LOP3.LUT P1, RZ, R0, 0x2, RZ, 0xc0, !PT ;  /* 0x0000000200ff7812 */ /* 0x000fe2000782c0ff */
[----:B------:R-:W-:Y:S01]  /*0780*/  FFMA R11, R7, 10, R10 ;  /* 0x41200000070b7823 */ /* 0x000fe2000000000a */
[----:B------:R-:W-:Y:S02]  /*0790*/  IMAD.MOV.U32 R10, RZ, RZ, 0x37cbac00 ;  /* 0x37cbac00ff0a7424 */ /* 0x000fe400078e00ff */
[----:B------:R-:W-:Y:S01]  /*07a0*/  FMUL R7, R3, R3 ;  /* 0x0000000303077220 */ /* 0x000fe20000400000 */
[----:B------:R-:W-:Y:S01]  /*07b0*/  ISETP.NE.U32.AND P0, PT, R6, 0x1, PT ;  /* 0x000000010600780c */ /* 0x000fe20003f05070 */
[----:B------:R-:W-:Y:S01]  /*07c0*/  FMUL R2, R11, 0.63661974668502807617 ;  /* 0x3f22f9830b027820 */ /* 0x000fe20000400000 */
[----:B------:R-:W-:-:S02]  /*07d0*/  IMAD.MOV.U32 R6, RZ, RZ, 0x3d2aaabb ;  /* 0x3d2aaabbff067424 */ /* 0x000fc400078e00ff */
[----:B------:R-:W-:Y:S01]  /*07e0*/  FFMA R4, R7, R10, -0.0013887860113754868507 ;  /* 0xbab607ed07047423 */ /* 0x000fe2000000000a */
[----:B------:R-:W-:Y:S01]  /*07f0*/  FSEL R0, R3, 1, P0 ;  /* 0x3f80000003007808 */ /* 0x000fe20000000000 */
[----:B------:R-:W-:Y:S01]  /*0800*/  BSSY.RECONVERGENT B0, `(.L_x_7) ;  /* 0x0000047000007945 */ /* 0x000fe20003800200 */
[----:B------:R-:W0:Y:S02]  /*0810*/  F2I.NTZ R2, R2 ;  /* 0x0000000200027305 */ /* 0x000e240000203100 */
[----:B------:R-:W-:Y:S02]  /*0820*/  FSEL R4, R4, -0.00019574658654164522886, !P0 ;  /* 0xb94d415304047808 */ /* 0x000fe40004000000 */
[----:B------:R-:W-:-:S05]  /*0830*/  FSEL R6, R6, 0.0083327032625675201416, !P0 ;  /* 0x3c0885e406067808 */ /* 0x000fca0004000000 */
[----:B------:R-:W-:Y:S01]  /*0840*/  FFMA R4, R7, R4, R6 ;  /* 0x0000000407047223 */ /* 0x000fe20000000006 */
[----:B------:R-:W-:Y:S02]  /*0850*/  FSEL R6, -R8, -0.16666662693023681641, !P0 ;  /* 0xbe2aaaa808067808 */ /* 0x000fe40004000100 */
[----:B------:R-:W-:-:S03]  /*0860*/  FSETP.GE.AND P0, PT, |R11|, 105615, PT ;  /* 0x47ce47800b00780b */ /* 0x000fc60003f06200 */
[C---:B------:R-:W-:Y:S01]  /*0870*/  FFMA R4, R7.reuse, R4, R6 ;  /* 0x0000000407047223 */ /* 0x040fe20000000006 */
[----:B0-----:R-:W-:Y:S01]  /*0880*/  I2FP.F32.S32 R8, R2 ;  /* 0x0000000200087245 */ /* 0x001fe20000201400 */
[----:B------:R-:W-:-:S04]  /*0890*/  FFMA R7, R7, R0, RZ ;  /* 0x0000000007077223 */ /* 0x000fc800000000ff */
[----:B------:R-:W-:Y:S01]  /*08a0*/  FFMA R3, R8, -1.5707962512969970703, R11 ;  /* 0xbfc90fda08037823 */ /* 0x000fe2000000000b */
[----:B------:R-:W-:-:S03]  /*08b0*/  FFMA R7, R7, R4, R0 ;  /* 0x0000000407077223 */ /* 0x000fc60000000000 */
[----:B------:R-:W-:Y:S01]  /*08c0*/  FFMA R3, R8, -7.5497894158615963534e-08, R3 ;  /* 0xb3a2216808037823 */ /* 0x000fe20000000003 */
[----:B------:R-:W-:-:S03]  /*08d0*/  @P1 FADD R7, RZ, -R7 ;  /* 0x80000007ff071221 */ /* 0x000fc60000000000 */
[----:B------:R-:W-:Y:S01]  /*08e0*/  FFMA R0, R8, -5.3903029534742383927e-15, R3 ;  /* 0xa7c234c508007823 */ /* 0x000fe20000000003 */
[----:B------:R-:W-:Y:S06]  /*08f0*/  @!P0 BRA `(.L_x_8) ;  /* 0x0000000000dc8947 */ /* 0x000fec0003800000 */
        /* <DEDUP_REMOVED lines=11> */
.L_x_9:
        /* <DEDUP_REMOVED lines=44> */
.L_x_8:
[----:B------:R-:W-:Y:S05]  /*0c70*/  BSYNC.RECONVERGENT B0 ;  /* 0x0000000000007941 */ /* 0x000fea0003800200 */
.L_x_7:
[----:B------:R-:W-:Y:S01]  /*0c80*/  FMUL R9, R0, R0 ;  /* 0x0000000000097220 */ /* 0x000fe20000400000 */
[C---:B------:R-:W-:Y:S01]  /*0c90*/  LOP3.LUT R3, R2.reuse, 0x1, RZ, 0xc0, !PT ;  /* 0x0000000102037812 */ /* 0x040fe200078ec0ff */
[----:B------:R-:W-:Y:S02]  /*0ca0*/  IMAD.MOV.U32 R6, RZ, RZ, 0x3c0885e4 ;  /* 0x3c0885e4ff067424 */ /* 0x000fe400078e00ff */
[----:B------:R-:W-:Y:S01]  /*0cb0*/  FFMA R10, R9, R10, -0.0013887860113754868507 ;  /* 0xbab607ed090a7423 */ /* 0x000fe2000000000a */
[----:B------:R-:W-:Y:S01]  /*0cc0*/  ISETP.NE.U32.AND P0, PT, R3, 0x1, PT ;  /* 0x000000010300780c */ /* 0x000fe20003f05070 */
[----:B------:R-:W-:Y:S02]  /*0cd0*/  VIADD R4, R2, 0x1 ;  /* 0x0000000102047836 */ /* 0x000fe40000000000 */
[----:B------:R-:W0:Y:S01]  /*0ce0*/  LDC.64 R2, c[0x0][0x380] ;  /* 0x0000e000ff027b82 */ /* 0x000e220000000a00 */
[----:B------:R-:W-:Y:S01]  /*0cf0*/  IMAD.MOV.U32 R11, RZ, RZ, 0x3e2aaaa8 ;  /* 0x3e2aaaa8ff0b7424 */ /* 0x000fe200078e00ff */
[----:B------:R-:W-:-:S02]  /*0d00*/  FSEL R10, R10, -0.00019574658654164522886, P0 ;  /* 0xb94d41530a0a7808 */ /* 0x000fc40000000000 */
[----:B------:R-:W-:Y:S02]  /*0d10*/  FSEL R6, R6, 0.041666727513074874878, !P0 ;  /* 0x3d2aaabb06067808 */ /* 0x000fe40004000000 */
[----:B------:R-:W-:Y:S02]  /*0d20*/  FSEL R11, -R11, -0.4999999701976776123, !P0 ;  /* 0xbeffffff0b0b7808 */ /* 0x000fe40004000100 */
[----:B------:R-:W-:Y:S01]  /*0d30*/  LOP3.LUT P1, RZ, R4, 0x2, RZ, 0xc0, !PT ;  /* 0x0000000204ff7812 */ /* 0x000fe2000782c0ff */
[----:B------:R-:W-:Y:S01]  /*0d40*/  FFMA R6, R9, R10, R6 ;  /* 0x0000000a09067223 */ /* 0x000fe20000000006 */
[----:B------:R-:W-:-:S03]  /*0d50*/  FSEL R0, R0, 1, !P0 ;  /* 0x3f80000000007808 */ /* 0x000fc60004000000 */
[C---:B------:R-:W-:Y:S02]  /*0d60*/  FFMA R6, R9.reuse, R6, R11 ;  /* 0x0000000609067223 */ /* 0x040fe4000000000b */
[----:B------:R-:W-:-:S04]  /*0d70*/  FFMA R9, R9, R0, RZ ;  /* 0x0000000009097223 */ /* 0x000fc800000000ff */
[----:B------:R-:W-:-:S04]  /*0d80*/  FFMA R0, R9, R6, R0 ;  /* 0x0000000609007223 */ /* 0x000fc80000000000 */
[----:B------:R-:W-:Y:S01]  /*0d90*/  @P1 FADD R0, RZ, -R0 ;  /* 0x80000000ff001221 */ /* 0x000fe20000000000 */
[----:B0-----:R-:W-:-:S04]  /*0da0*/  IMAD.WIDE.U32 R2, R5, 0x4, R2 ;  /* 0x0000000405027825 */ /* 0x001fc800078e0002 */
[----:B------:R-:W-:-:S05]  /*0db0*/  FMUL R7, R7, R0 ;  /* 0x0000000007077220 */ /* 0x000fca0000400000 */
[----:B------:R-:W-:Y:S01]  /*0dc0*/  STG.E desc[UR6][R2.64], R7 ;  /* 0x0000000702007986 */ /* 0x000fe2000c101906 */
[----:B------:R-:W-:Y:S05]  /*0dd0*/  EXIT ;  /* 0x000000000000794d */ /* 0x000fea0003800000 */
        .weak           $__internal_0_$__cuda_sm3x_div_rn_noftz_f32_slowpath
        .type           $__internal_0_$__cuda_sm3x_div_rn_noftz_f32_slowpath,@function
        .size           $__internal_0_$__cuda_sm3x_div_rn_noftz_f32_slowpath,(.L_x_22 - $__internal_0_$__cuda_sm3x_div_rn_noftz_f32_slowpath)
$__internal_0_$__cuda_sm3x_div_rn_noftz_f32_slowpath:
[----:B------:R-:W-:Y:S01]  /*0de0*/  SHF.R.U32.HI R7, RZ, 0x17, R3 ;  /* 0x00000017ff077819 */ /* 0x000fe20000011603 */
[----:B------:R-:W-:Y:S01]  /*0df0*/  BSSY.RECONVERGENT B1, `(.L_x_10) ;  /* 0x0000062000017945 */ /* 0x000fe20003800200 */
[----:B------:R-:W-:Y:S02]  /*0e00*/  SHF.R.U32.HI R6, RZ, 0x17, R0 ;  /* 0x00000017ff067819 */ /* 0x000fe40000011600 */
[----:B------:R-:W-:Y:S02]  /*0e10*/  LOP3.LUT R12, R7, 0xff, RZ, 0xc0, !PT ;  /* 0x000000ff070c7812 */ /* 0x000fe400078ec0ff */
[----:B------:R-:W-:-:S03]  /*0e20*/  LOP3.LUT R10, R6, 0xff, RZ, 0xc0, !PT ;  /* 0x000000ff060a7812 */ /* 0x000fc600078ec0ff */
[----:B------:R-:W-:Y:S02]  /*0e30*/  VIADD R8, R12, 0xffffffff ;  /* 0xffffffff0c087836 */ /* 0x000fe40000000000 */
[----:B------:R-:W-:-:S03]  /*0e40*/  VIADD R7, R10, 0xffffffff ;  /* 0xffffffff0a077836 */ /* 0x000fc60000000000 */
[----:B------:R-:W-:-:S04]  /*0e50*/  ISETP.GT.U32.AND P0, PT, R8, 0xfd, PT ;  /* 0x000000fd0800780c */ /* 0x000fc80003f04070 */
[----:B------:R-:W-:-:S13]  /*0e60*/  ISETP.GT.U32.OR P0, PT, R7, 0xfd, P0 ;  /* 0x000000fd0700780c */ /* 0x000fda0000704470 */
[----:B------:R-:W-:Y:S01]  /*0e70*/  @!P0 IMAD.MOV.U32 R6, RZ, RZ, RZ ;  /* 0x000000ffff068224 */ /* 0x000fe200078e00ff */
[----:B------:R-:W-:Y:S06]  /*0e80*/  @!P0 BRA `(.L_x_11) ;  /* 0x00000000005c8947 */ /* 0x000fec0003800000 */
[----:B------:R-:W-:Y:S02]  /*0e90*/  FSETP.GTU.FTZ.AND P0, PT, |R0|, +INF , PT ;  /* 0x7f8000000000780b */ /* 0x000fe40003f1c200 */
[----:B------:R-:W-:-:S04]  /*0ea0*/  FSETP.GTU.FTZ.AND P1, PT, |R3|, +INF , PT ;  /* 0x7f8000000300780b */ /* 0x000fc80003f3c200 */
[----:B------:R-:W-:-:S13]  /*0eb0*/  PLOP3.LUT P0, PT, P0, P1, PT, 0xf8, 0x8f ;  /* 0x00000000008f781c */ /* 0x000fda0000703f70 */
[----:B------:R-:W-:Y:S05]  /*0ec0*/  @P0 BRA `(.L_x_12) ;  /* 0x00000004004c0947 */ /* 0x000fea0003800000 */
[----:B------:R-:W-:-:S13]  /*0ed0*/  LOP3.LUT P0, RZ, R3, 0x7fffffff, R0, 0xc8, !PT ;  /* 0x7fffffff03ff7812 */ /* 0x000fda000780c800 */
[----:B------:R-:W-:Y:S05]  /*0ee0*/  @!P0 BRA `(.L_x_13) ;  /* 0x00000004003c8947 */ /* 0x000fea0003800000 */
[C---:B------:R-:W-:Y:S02]  /*0ef0*/  FSETP.NEU.FTZ.AND P2, PT, |R0|.reuse, +INF , PT ;  /* 0x7f8000000000780b */ /* 0x040fe40003f5d200 */
[----:B------:R-:W-:Y:S02]  /*0f00*/  FSETP.NEU.FTZ.AND P1, PT, |R3|, +INF , PT ;  /* 0x7f8000000300780b */ /* 0x000fe40003f3d200 */
[----:B------:R-:W-:-:S11]  /*0f10*/  FSETP.NEU.FTZ.AND P0, PT, |R0|, +INF , PT ;  /* 0x7f8000000000780b */ /* 0x000fd60003f1d200 */
[----:B------:R-:W-:Y:S05]  /*0f20*/  @!P1 BRA !P2, `(.L_x_13) ;  /* 0x00000004002c9947 */ /* 0x000fea0005000000 */
[----:B------:R-:W-:-:S04]  /*0f30*/  LOP3.LUT P2, RZ, R0, 0x7fffffff, RZ, 0xc0, !PT ;  /* 0x7fffffff00ff7812 */ /* 0x000fc8000784c0ff */
[----:B------:R-:W-:-:S13]  /*0f40*/  PLOP3.LUT P1, PT, P1, P2, PT, 0x2f, 0xf2 ;  /* 0x0000000000f2781c */ /* 0x000fda0000f24577 */
[----:B------:R-:W-:Y:S05]  /*0f50*/  @P1 BRA `(.L_x_14) ;  /* 0x0000000400181947 */ /* 0x000fea0003800000 */
[----:B------:R-:W-:-:S04]  /*0f60*/  LOP3.LUT P1, RZ, R3, 0x7fffffff, RZ, 0xc0, !PT ;  /* 0x7fffffff03ff7812 */ /* 0x000fc8000782c0ff */
[----:B------:R-:W-:-:S13]  /*0f70*/  PLOP3.LUT P0, PT, P0, P1, PT, 0x2f, 0xf2 ;  /* 0x0000000000f2781c */ /* 0x000fda0000702577 */
[----:B------:R-:W-:Y:S05]  /*0f80*/  @P0 BRA `(.L_x_15) ;  /* 0x0000000400000947 */ /* 0x000fea0003800000 */
[----:B------:R-:W-:Y:S02]  /*0f90*/  ISETP.GE.AND P0, PT, R7, RZ, PT ;  /* 0x000000ff0700720c */ /* 0x000fe40003f06270 */
[----:B------:R-:W-:-:S11]  /*0fa0*/  ISETP.GE.AND P1, PT, R8, RZ, PT ;  /* 0x000000ff0800720c */ /* 0x000fd60003f26270 */
[----:B------:R-:W-:Y:S02]  /*0fb0*/  @P0 IMAD.MOV.U32 R6, RZ, RZ, RZ ;  /* 0x000000ffff060224 */ /* 0x000fe400078e00ff */
[----:B------:R-:W-:Y:S01]  /*0fc0*/  @!P0 FFMA R0, R0, 1.84467440737095516160e+19, RZ ;  /* 0x5f80000000008823 */ /* 0x000fe200000000ff */
[----:B------:R-:W-:Y:S02]  /*0fd0*/  @!P0 IMAD.MOV.U32 R6, RZ, RZ, -0x40 ;  /* 0xffffffc0ff068424 */ /* 0x000fe400078e00ff */
[----:B------:R-:W-:Y:S02]  /*0fe0*/  @!P1 FFMA R3, R3, 1.84467440737095516160e+19, RZ ;  /* 0x5f80000003039823 */ /* 0x000fe400000000ff */
[----:B------:R-:W-:-:S07]  /*0ff0*/  @!P1 VIADD R6, R6, 0x40 ;  /* 0x0000004006069836 */ /* 0x000fce0000000000 */
.L_x_11:
[----:B------:R-:W-:Y:S01]  /*1000*/  LEA R8, R12, 0xc0800000, 0x17 ;  /* 0xc08000000c087811 */ /* 0x000fe200078eb8ff */
[----:B------:R-:W-:Y:S04]  /*1010*/  BSSY.RECONVERGENT B2, `(.L_x_16) ;  /* 0x0000036000027945 */ /* 0x000fe80003800200 */
[----:B------:R-:W-:Y:S02]  /*1020*/  IMAD.IADD R8, R3, 0x1, -R8 ;  /* 0x0000000103087824 */ /* 0x000fe400078e0a08 */
[----:B------:R-:W-:Y:S02]  /*1030*/  VIADD R3, R10, 0xffffff81 ;  /* 0xffffff810a037836 */ /* 0x000fe40000000000 */
[----:B------:R-:W0:Y:S01]  /*1040*/  MUFU.RCP R7, R8 ;  /* 0x0000000800077308 */ /* 0x000e220000001000 */
[----:B------:R-:W-:Y:S01]  /*1050*/  FADD.FTZ R9, -R8, -RZ ;  /* 0x800000ff08097221 */ /* 0x000fe20000010100 */
[----:B------:R-:W-:-:S03]  /*1060*/  IMAD R0, R3, -0x800000, R0 ;  /* 0xff80000003007824 */ /* 0x000fc600078e0200 */
[----:B0-----:R-:W-:-:S04]  /*1070*/  FFMA R10, R7, R9, 1 ;  /* 0x3f800000070a7423 */ /* 0x001fc80000000009 */
[----:B------:R-:W-:-:S04]  /*1080*/  FFMA R14, R7, R10, R7 ;  /* 0x0000000a070e7223 */ /* 0x000fc80000000007 */
[----:B------:R-:W-:-:S04]  /*1090*/  FFMA R7, R0, R14, RZ ;  /* 0x0000000e00077223 */ /* 0x000fc800000000ff */
[----:B------:R-:W-:-:S04]  /*10a0*/  FFMA R10, R9, R7, R0 ;  /* 0x00000007090a7223 */ /* 0x000fc80000000000 */
[----:B------:R-:W-:Y:S01]  /*10b0*/  FFMA R13, R14, R10, R7 ;  /* 0x0000000a0e0d7223 */ /* 0x000fe20000000007 */
[----:B------:R-:W-:-:S03]  /*10c0*/  IADD3 R7, PT, PT, R3, 0x7f, -R12 ;  /* 0x0000007f03077810 */ /* 0x000fc60007ffe80c */
[----:B------:R-:W-:Y:S02]  /*10d0*/  FFMA R10, R9, R13, R0 ;  /* 0x0000000d090a7223 */ /* 0x000fe40000000000 */
[----:B------:R-:W-:Y:S02]  /*10e0*/  IMAD.IADD R7, R7, 0x1, R6 ;  /* 0x0000000107077824 */ /* 0x000fe400078e0206 */
[----:B------:R-:W-:-:S05]  /*10f0*/  FFMA R0, R14, R10, R13 ;  /* 0x0000000a0e007223 */ /* 0x000fca000000000d */
[----:B------:R-:W-:-:S04]  /*1100*/  SHF.R.U32.HI R3, RZ, 0x17, R0 ;  /* 0x00000017ff037819 */ /* 0x000fc80000011600 */
[----:B------:R-:W-:-:S05]  /*1110*/  LOP3.LUT R3, R3, 0xff, RZ, 0xc0, !PT ;  /* 0x000000ff03037812 */ /* 0x000fca00078ec0ff */
[----:B------:R-:W-:-:S04]  /*1120*/  IMAD.IADD R9, R3, 0x1, R7 ;  /* 0x0000000103097824 */ /* 0x000fc800078e0207 */
[----:B------:R-:W-:-:S05]  /*1130*/  VIADD R3, R9, 0xffffffff ;  /* 0xffffffff09037836 */ /* 0x000fca0000000000 */
[----:B------:R-:W-:-:S13]  /*1140*/  ISETP.GE.U32.AND P0, PT, R3, 0xfe, PT ;  /* 0x000000fe0300780c */ /* 0x000fda0003f06070 */
[----:B------:R-:W-:Y:S05]  /*1150*/  @!P0 BRA `(.L_x_17) ;  /* 0x0000000000808947 */ /* 0x000fea0003800000 */
[----:B------:R-:W-:-:S13]  /*1160*/  ISETP.GT.AND P0, PT, R9, 0xfe, PT ;  /* 0x000000fe0900780c */ /* 0x000fda0003f04270 */
[----:B------:R-:W-:Y:S05]  /*1170*/  @P0 BRA `(.L_x_18) ;  /* 0x00000000006c0947 */ /* 0x000fea0003800000 */
[----:B------:R-:W-:-:S13]  /*1180*/  ISETP.GE.AND P0, PT, R9, 0x1, PT ;  /* 0x000000010900780c */ /* 0x000fda0003f06270 */
[----:B------:R-:W-:Y:S05]  /*1190*/  @P0 BRA `(.L_x_19) ;  /* 0x0000000000740947 */ /* 0x000fea0003800000 */
[----:B------:R-:W-:Y:S02]  /*11a0*/  ISETP.GE.AND P0, PT, R9, -0x18, PT ;  /* 0xffffffe80900780c */ /* 0x000fe40003f06270 */
[----:B------:R-:W-:-:S11]  /*11b0*/  LOP3.LUT R0, R0, 0x80000000, RZ, 0xc0, !PT ;  /* 0x8000000000007812 */ /* 0x000fd600078ec0ff */
[----:B------:R-:W-:Y:S05]  /*11c0*/  @!P0 BRA `(.L_x_19) ;  /* 0x0000000000688947 */ /* 0x000fea0003800000 */
[CCC-:B------:R-:W-:Y:S01]  /*11d0*/  FFMA.RZ R3, R14.reuse, R10.reuse, R13.reuse ;  /* 0x0000000a0e037223 */ /* 0x1c0fe2000000c00d */
[C---:B------:R-:W-:Y:S02]  /*11e0*/  VIADD R8, R9.reuse, 0x20 ;  /* 0x0000002009087836 */ /* 0x040fe40000000000 */
[CCC-:B------:R-:W-:Y:S01]  /*11f0*/  FFMA.RM R6, R14.reuse, R10.reuse, R13.reuse ;  /* 0x0000000a0e067223 */ /* 0x1c0fe2000000400d */
[----:B------:R-:W-:Y:S02]  /*1200*/  ISETP.NE.AND P2, PT, R9, RZ, PT ;  /* 0x000000ff0900720c */ /* 0x000fe40003f45270 */
[----:B------:R-:W-:Y:S01]  /*1210*/  LOP3.LUT R7, R3, 0x7fffff, RZ, 0xc0, !PT ;  /* 0x007fffff03077812 */ /* 0x000fe200078ec0ff */
[----:B------:R-:W-:Y:S01]  /*1220*/  FFMA.RP R3, R14, R10, R13 ;  /* 0x0000000a0e037223 */ /* 0x000fe2000000800d */
[----:B------:R-:W-:Y:S01]  /*1230*/  ISETP.NE.AND P1, PT, R9, RZ, PT ;  /* 0x000000ff0900720c */ /* 0x000fe20003f25270 */
[----:B------:R-:W-:Y:S01]  /*1240*/  IMAD.MOV R9, RZ, RZ, -R9 ;  /* 0x000000ffff097224 */ /* 0x000fe200078e0a09 */
[----:B------:R-:W-:-:S02]  /*1250*/  LOP3.LUT R7, R7, 0x800000, RZ, 0xfc, !PT ;  /* 0x0080000007077812 */ /* 0x000fc400078efcff */
[----:B------:R-:W-:Y:S02]  /*1260*/  FSETP.NEU.FTZ.AND P0, PT, R3, R6, PT ;  /* 0x000000060300720b */ /* 0x000fe40003f1d000 */
[----:B------:R-:W-:Y:S02]  /*1270*/  SHF.L.U32 R8, R7, R8, RZ ;  /* 0x0000000807087219 */ /* 0x000fe400000006ff */
[----:B------:R-:W-:Y:S02]  /*1280*/  SEL R6, R9, RZ, P2 ;  /* 0x000000ff09067207 */ /* 0x000fe40001000000 */
[----:B------:R-:W-:Y:S02]  /*1290*/  ISETP.NE.AND P1, PT, R8, RZ, P1 ;  /* 0x000000ff0800720c */ /* 0x000fe40000f25270 */
[----:B------:R-:W-:Y:S02]  /*12a0*/  SHF.R.U32.HI R6, RZ, R6, R7 ;  /* 0x00000006ff067219 */ /* 0x000fe40000011607 */
[----:B------:R-:W-:-:S02]  /*12b0*/  PLOP3.LUT P0, PT, P0, P1, PT, 0xf8, 0x8f ;  /* 0x00000000008f781c */ /* 0x000fc40000703f70 */
[----:B------:R-:W-:Y:S02]  /*12c0*/  SHF.R.U32.HI R8, RZ, 0x1, R6 ;  /* 0x00000001ff087819 */ /* 0x000fe40000011606 */
[----:B------:R-:W-:-:S04]  /*12d0*/  SEL R3, RZ, 0x1, !P0 ;  /* 0x00000001ff037807 */ /* 0x000fc80004000000 */
[----:B------:R-:W-:-:S04]  /*12e0*/  LOP3.LUT R3, R3, 0x1, R8, 0xf8, !PT ;  /* 0x0000000103037812 */ /* 0x000fc800078ef808 */
[----:B------:R-:W-:-:S05]  /*12f0*/  LOP3.LUT R3, R3, R6, RZ, 0xc0, !PT ;  /* 0x0000000603037212 */ /* 0x000fca00078ec0ff */
[----:B------:R-:W-:-:S05]  /*1300*/  IMAD.IADD R3, R8, 0x1, R3 ;  /* 0x0000000108037824 */ /* 0x000fca00078e0203 */
[----:B------:R-:W-:Y:S01]  /*1310*/  LOP3.LUT R0, R3, R0, RZ, 0xfc, !PT ;  /* 0x0000000003007212 */ /* 0x000fe200078efcff */
[----:B------:R-:W-:Y:S06]  /*1320*/  BRA `(.L_x_19) ;  /* 0x0000000000107947 */ /* 0x000fec0003800000 */
.L_x_18:
[----:B------:R-:W-:-:S04]  /*1330*/  LOP3.LUT R0, R0, 0x80000000, RZ, 0xc0, !PT ;  /* 0x8000000000007812 */ /* 0x000fc800078ec0ff */
[----:B------:R-:W-:Y:S01]  /*1340*/  LOP3.LUT R0, R0, 0x7f800000, RZ, 0xfc, !PT ;  /* 0x7f80000000007812 */ /* 0x000fe200078efcff */
[----:B------:R-:W-:Y:S06]  /*1350*/  BRA `(.L_x_19) ;  /* 0x0000000000047947 */ /* 0x000fec0003800000 */
.L_x_17:
[----:B------:R-:W-:-:S07]  /*1360*/  IMAD R0, R7, 0x800000, R0 ;  /* 0x0080000007007824 */ /* 0x000fce00078e0200 */
.L_x_19:
[----:B------:R-:W-:Y:S05]  /*1370*/  BSYNC.RECONVERGENT B2 ;  /* 0x0000000000027941 */ /* 0x000fea0003800200 */
.L_x_16:
[----:B------:R-:W-:Y:S05]  /*1380*/  BRA `(.L_x_20) ;  /* 0x0000000000207947 */ /* 0x000fea0003800000 */
.L_x_15:
[----:B------:R-:W-:-:S04]  /*1390*/  LOP3.LUT R0, R3, 0x80000000, R0, 0x48, !PT ;  /* 0x8000000003007812 */ /* 0x000fc800078e4800 */
[----:B------:R-:W-:Y:S01]  /*13a0*/  LOP3.LUT R0, R0, 0x7f800000, RZ, 0xfc, !PT ;  /* 0x7f80000000007812 */ /* 0x000fe200078efcff */
[----:B------:R-:W-:Y:S06]  /*13b0*/  BRA `(.L_x_20) ;  /* 0x0000000000147947 */ /* 0x000fec0003800000 */
.L_x_14:
[----:B------:R-:W-:Y:S01]  /*13c0*/  LOP3.LUT R0, R3, 0x80000000, R0, 0x48, !PT ;  /* 0x8000000003007812 */ /* 0x000fe200078e4800 */
[----:B------:R-:W-:Y:S06]  /*13d0*/  BRA `(.L_x_20) ;  /* 0x00000000000c7947 */ /* 0x000fec0003800000 */
.L_x_13:
[----:B------:R-:W0:Y:S01]  /*13e0*/  MUFU.RSQ R0, -QNAN ;  /* 0xffc0000000007908 */ /* 0x000e220000001400 */
[----:B------:R-:W-:Y:S05]  /*13f0*/  BRA `(.L_x_20) ;  /* 0x0000000000047947 */ /* 0x000fea0003800000 */
.L_x_12:
[----:B------:R-:W-:-:S07]  /*1400*/  FADD.FTZ R0, R0, R3 ;  /* 0x0000000300007221 */ /* 0x000fce0000010000 */
.L_x_20:
[----:B------:R-:W-:Y:S05]  /*1410*/  BSYNC.RECONVERGENT B1 ;  /* 0x0000000000017941 */ /* 0x000fea0003800200 */
.L_x_10:
[----:B------:R-:W-:Y:S02]  /*1420*/  IMAD.MOV.U32 R6, RZ, RZ, R4 ;  /* 0x000000ffff067224 */ /* 0x000fe400078e0004 */
[----:B------:R-:W-:-:S04]  /*1430*/  IMAD.MOV.U32 R7, RZ, RZ, 0x0 ;  /* 0x00000000ff077424 */ /* 0x000fc800078e00ff */
[----:B0-----:R-:W-:Y:S05]  /*1440*/  RET.REL.NODEC R6 `(_Z15generateTerrainPfiij) ;  /* 0xffffffe806ec7950 */ /* 0x001fea0003c3ffff */
.L_x_21:
[----:B------:R-:W-:-:S00]  /*1450*/  BRA `(.L_x_21) ;  /* 0xfffffffc00fc7947 */ /* 0x000fc0000383ffff */
[----:B------:R-:W-:-:S00]  /*1460*/  NOP ;  /* 0x0000000000007918 */ /* 0x000fc00000000000 */
        /* <DEDUP_REMOVED lines=9> */
.L_x_22:


//--------------------- .nv.global.init           --------------------------
	.section	.nv.global.init,"aw",@progbits
	.align	4
.nv.global.init:
	.type		__cudart_i2opi_f,@object
	.size		__cudart_i2opi_f,(.L_0 - __cudart_i2opi_f)
__cudart_i2opi_f:
        /*0000*/ 	.byte	0x41, 0x90, 0x43, 0x3c, 0x99, 0x95, 0x62, 0xdb, 0xc0, 0xdd, 0x34, 0xf5, 0xd1, 0x57, 0x27, 0xfc
        /*0010*/ 	.byte	0x29, 0x15, 0x44, 0x4e, 0x6e, 0x83, 0xf9, 0xa2
.L_0:


//--------------------- .nv.shared.reserved.0     --------------------------
	.section	.nv.shared.reserved.0,"aw",@nobits
	.weak		__nv_reservedSMEM_offset_0_alias
	.size		__nv_reservedSMEM_offset_0_alias, 0, 64
	.other		__nv_reservedSMEM_offset_0_alias,@"STO_CUDA_RESERVED_SHARED STV_DEFAULT"
__nv_reservedSMEM_offset_0_alias:
	.zero		0
	.zero		64


//--------------------- .nv.constant0._Z15generateTerrainPfiij --------------------------
	.section	.nv.constant0._Z15generateTerrainPfiij,"a",@progbits
	.sectionflags	@""
	.align	4
.nv.constant0._Z15generateTerrainPfiij:
	.zero		916


//--------------------- SYMBOLS --------------------------

	.type		.nv.reservedSmem.offset0,@object
	.size		.nv.reservedSmem.offset0,0x4
